//
// Generated by NVIDIA NVVM Compiler
//
// Compiler Build ID: CL-36424714
// Cuda compilation tools, release 13.0, V13.0.88
// Based on NVVM 20.0.0
//

.version 9.0
.target sm_100
.address_size 64

	// .globl	_Z7rep_rowPiii

.visible .entry _Z7rep_rowPiii(
	.param .u64 .ptr .align 1 _Z7rep_rowPiii_param_0,
	.param .u32 _Z7rep_rowPiii_param_1,
	.param .u32 _Z7rep_rowPiii_param_2
)
{
	.reg .pred 	%p<11>;
	.reg .b32 	%r<40>;
	.reg .b64 	%rd<5>;

	ld.param.u64 	%rd3, [_Z7rep_rowPiii_param_0];
	ld.param.u32 	%r19, [_Z7rep_rowPiii_param_1];
	ld.param.u32 	%r18, [_Z7rep_rowPiii_param_2];
	mov.u32 	%r20, %ctaid.x;
	mov.u32 	%r21, %ntid.x;
	mov.u32 	%r22, %tid.x;
	mad.lo.s32 	%r1, %r20, %r21, %r22;
	setp.ge.s32 	%p1, %r1, %r19;
	setp.lt.s32 	%p2, %r18, 1;
	or.pred  	%p3, %p1, %p2;
	@%p3 bra 	$L__BB0_10;
	mul.lo.s32 	%r2, %r18, %r1;
	add.s32 	%r24, %r1, 1;
	and.b32  	%r3, %r24, 3;
	and.b32  	%r25, %r24, -4;
	neg.s32 	%r4, %r25;
	cvta.to.global.u64 	%rd1, %rd3;
	mov.b32 	%r34, 0;
$L__BB0_2:
	setp.lt.s32 	%p4, %r1, 0;
	add.s32 	%r27, %r34, %r2;
	mul.wide.s32 	%rd4, %r27, 4;
	add.s64 	%rd2, %rd1, %rd4;
	ld.global.u32 	%r6, [%rd2];
	mov.b32 	%r39, 1;
	@%p4 bra 	$L__BB0_9;
	setp.lt.u32 	%p5, %r1, 3;
	mov.b32 	%r39, 1;
	@%p5 bra 	$L__BB0_6;
	mul.lo.s32 	%r31, %r6, %r6;
	mul.lo.s32 	%r7, %r31, %r31;
	mov.b32 	%r39, 1;
	mov.u32 	%r35, %r4;
$L__BB0_5:
	mul.lo.s32 	%r39, %r39, %r7;
	add.s32 	%r35, %r35, 4;
	setp.ne.s32 	%p6, %r35, 0;
	@%p6 bra 	$L__BB0_5;
$L__BB0_6:
	setp.eq.s32 	%p7, %r3, 0;
	@%p7 bra 	$L__BB0_9;
	setp.eq.s32 	%p8, %r3, 1;
	mul.lo.s32 	%r39, %r39, %r6;
	@%p8 bra 	$L__BB0_9;
	setp.eq.s32 	%p9, %r3, 2;
	mul.lo.s32 	%r32, %r39, %r6;
	selp.b32 	%r33, 1, %r6, %p9;
	mul.lo.s32 	%r39, %r32, %r33;
$L__BB0_9:
	st.global.u32 	[%rd2], %r39;
	add.s32 	%r34, %r34, 1;
	setp.ne.s32 	%p10, %r34, %r18;
	@%p10 bra 	$L__BB0_2;
$L__BB0_10:
	ret;

}


// ===== COMPILED SASS (sm_100) =====

	.target	sm_100

	.elftype	@"ET_EXEC"


//--------------------- .note.nv.tkinfo           --------------------------
	.section	.note.nv.tkinfo,"",@"SHT_NOTE"
	.sectionflags	@"SHF_NOTE_NV_TKINFO"
	.tkinfo
        /*0018*/ 	.word	0x00000002
        /*0030*/ 	.string	""
        /*0030*/ 	.string	"ptxas"
        /*0030*/ 	.string	"Cuda compilation tools, release 13.0, V13.0.88"
        /*0030*/ 	.string	"Build cuda_13.0.r13.0/compiler.36424714_0"
        /*0030*/ 	.string	"-arch sm_100 -m 64 "



//--------------------- .note.nv.cuinfo           --------------------------
	.section	.note.nv.cuinfo,"",@"SHT_NOTE"
	.sectionflags	@"SHF_NOTE_NV_CUINFO"
        /*0018*/ 	.short	0x0002
        /*001a*/ 	.short	0x0064
        /*001c*/ 	.short	0x0082
	.zero		2


//--------------------- .nv.info                  --------------------------
	.section	.nv.info,"",@"SHT_CUDA_INFO"
	.align	4


	//----- nvinfo : EIATTR_REGCOUNT
	.align		4
        /*0000*/ 	.byte	0x04, 0x2f
        /*0002*/ 	.short	(.L_1 - .L_0)
	.align		4
.L_0:
        /*0004*/ 	.word	index@(_Z7rep_rowPiii)
        /*0008*/ 	.word	0x0000000f


	//----- nvinfo : EIATTR_FRAME_SIZE
	.align		4
.L_1:
        /*000c*/ 	.byte	0x04, 0x11
        /*000e*/ 	.short	(.L_3 - .L_2)
	.align		4
.L_2:
        /*0010*/ 	.word	index@(_Z7rep_rowPiii)
        /*0014*/ 	.word	0x00000000


	//----- nvinfo : EIATTR_MIN_STACK_SIZE
	.align		4
.L_3:
        /*0018*/ 	.byte	0x04, 0x12
        /*001a*/ 	.short	(.L_5 - .L_4)
	.align		4
.L_4:
        /*001c*/ 	.word	index@(_Z7rep_rowPiii)
        /*0020*/ 	.word	0x00000000
.L_5:


//--------------------- .nv.compat                --------------------------
	.section	.nv.compat,"",@"SHT_CUDA_COMPAT_INFO"
	.align	4
        /*0000*/ 	.byte	0x02, 0x09, 0x00, 0x00, 0x02, 0x02, 0x01, 0x00, 0x02, 0x05, 0x05, 0x00, 0x03, 0x07, 0x01, 0x01
        /*0010*/ 	.byte	0x02, 0x03, 0x00, 0x00, 0x02, 0x06, 0x01, 0x00, 0x04, 0x0b, 0x08, 0x00, 0x09, 0x00, 0x00, 0x00
        /*0020*/ 	.byte	0x00, 0x00, 0x00, 0x00


//--------------------- .nv.info._Z7rep_rowPiii   --------------------------
	.section	.nv.info._Z7rep_rowPiii,"",@"SHT_CUDA_INFO"
	.sectionflags	@""
	.align	4


	//----- nvinfo : EIATTR_CUDA_API_VERSION
	.align		4
        /*0000*/ 	.byte	0x04, 0x37
        /*0002*/ 	.short	(.L_7 - .L_6)
.L_6:
        /*0004*/ 	.word	0x00000082


	//----- nvinfo : EIATTR_KPARAM_INFO
	.align		4
.L_7:
        /*0008*/ 	.byte	0x04, 0x17
        /*000a*/ 	.short	(.L_9 - .L_8)
.L_8:
        /*000c*/ 	.word	0x00000000
        /*0010*/ 	.short	0x0002
        /*0012*/ 	.short	0x000c
        /*0014*/ 	.byte	0x00, 0xf0, 0x11, 0x00


	//----- nvinfo : EIATTR_KPARAM_INFO
	.align		4
.L_9:
        /*0018*/ 	.byte	0x04, 0x17
        /*001a*/ 	.short	(.L_11 - .L_10)
.L_10:
        /*001c*/ 	.word	0x00000000
        /*0020*/ 	.short	0x0001
        /*0022*/ 	.short	0x0008
        /*0024*/ 	.byte	0x00, 0xf0, 0x11, 0x00


	//----- nvinfo : EIATTR_KPARAM_INFO
	.align		4
.L_11:
        /*0028*/ 	.byte	0x04, 0x17
        /*002a*/ 	.short	(.L_13 - .L_12)
.L_12:
        /*002c*/ 	.word	0x00000000
        /*0030*/ 	.short	0x0000
        /*0032*/ 	.short	0x0000
        /*0034*/ 	.byte	0x00, 0xf5, 0x21, 0x00


	//----- nvinfo : EIATTR_SPARSE_MMA_MASK
	.align		4
.L_13:
        /*0038*/ 	.byte	0x03, 0x50
        /*003a*/ 	.short	0x0000


	//----- nvinfo : EIATTR_MAXREG_COUNT
	.align		4
        /*003c*/ 	.byte	0x03, 0x1b
        /*003e*/ 	.short	0x00ff


	//----- nvinfo : EIATTR_MERCURY_ISA_VERSION
	.align		4
        /*0040*/ 	.byte	0x03, 0x5f
        /*0042*/ 	.short	0x0101


	//----- nvinfo : EIATTR_VRC_CTA_INIT_COUNT
	.align		4
        /*0044*/ 	.byte	0x02, 0x4a
	.zero		1
	.zero		1


	//----- nvinfo : EIATTR_EXIT_INSTR_OFFSETS
	.align		4
        /*0048*/ 	.byte	0x04, 0x1c
        /*004a*/ 	.short	(.L_15 - .L_14)


	//   ....[0]....
.L_14:
        /*004c*/ 	.word	0x00000080


	//   ....[1]....
        /*0050*/ 	.word	0x000004a0


	//----- nvinfo : EIATTR_CRS_STACK_SIZE
	.align		4
.L_15:
        /*0054*/ 	.byte	0x04, 0x1e
        /*0056*/ 	.short	(.L_17 - .L_16)
.L_16:
        /*0058*/ 	.word	0x00000000


	//----- nvinfo : EIATTR_CBANK_PARAM_SIZE
	.align		4
.L_17:
        /*005c*/ 	.byte	0x03, 0x19
        /*005e*/ 	.short	0x0010


	//----- nvinfo : EIATTR_PARAM_CBANK
	.align		4
        /*0060*/ 	.byte	0x04, 0x0a
        /*0062*/ 	.short	(.L_19 - .L_18)
	.align		4
.L_18:
        /*0064*/ 	.word	index@(.nv.constant0._Z7rep_rowPiii)
        /*0068*/ 	.short	0x0380
        /*006a*/ 	.short	0x0010


	//----- nvinfo : EIATTR_SW_WAR
	.align		4
.L_19:
        /*006c*/ 	.byte	0x04, 0x36
        /*006e*/ 	.short	(.L_21 - .L_20)
.L_20:
        /*0070*/ 	.word	0x00000008
.L_21:


//--------------------- .nv.callgraph             --------------------------
	.section	.nv.callgraph,"",@"SHT_CUDA_CALLGRAPH"
	.align	4
	.sectionentsize	8
	.align		4
        /*0000*/ 	.word	0x00000000
	.align		4
        /*0004*/ 	.word	0xffffffff
	.align		4
        /*0008*/ 	.word	0x00000000
	.align		4
        /*000c*/ 	.word	0xfffffffe
	.align		4
        /*0010*/ 	.word	0x00000000
	.align		4
        /*0014*/ 	.word	0xfffffffd
	.align		4
        /*0018*/ 	.word	0x00000000
	.align		4
        /*001c*/ 	.word	0xfffffffc


//--------------------- .text._Z7rep_rowPiii      --------------------------
	.section	.text._Z7rep_rowPiii,"ax",@progbits
	.align	128
        .global         _Z7rep_rowPiii
        .type           _Z7rep_rowPiii,@function
        .size           _Z7rep_rowPiii,(.L_x_10 - _Z7rep_rowPiii)
        .other          _Z7rep_rowPiii,@"STO_CUDA_ENTRY STV_DEFAULT"
_Z7rep_rowPiii:
.text._Z7rep_rowPiii:
[----:B------:R-:W-:Y:S01]  /*0000*/  LDC R1, c[0x0][0x37c] ;  /* 0x0000df00ff017b82 */ /* 0x000fe20000000800 */
[----:B------:R-:W0:Y:S07]  /*0010*/  S2R R0, SR_TID.X ;  /* 0x0000000000007919 */ /* 0x000e2e0000002100 */
[----:B------:R-:W0:Y:S08]  /*0020*/  S2UR UR4, SR_CTAID.X ;  /* 0x00000000000479c3 */ /* 0x000e300000002500 */
[----:B------:R-:W0:Y:S08]  /*0030*/  LDC R5, c[0x0][0x360] ;  /* 0x0000d800ff057b82 */ /* 0x000e300000000800 */
[----:B------:R-:W1:Y:S01]  /*0040*/  LDC.64 R2, c[0x0][0x388] ;  /* 0x0000e200ff027b82 */ /* 0x000e620000000a00 */
[----:B0-----:R-:W-:Y:S01]  /*0050*/  IMAD R5, R5, UR4, R0 ;  /* 0x0000000405057c24 */ /* 0x001fe2000f8e0200 */
[----:B-1----:R-:W-:-:S04]  /*0060*/  ISETP.GE.AND P0, PT, R3, 0x1, PT ;  /* 0x000000010300780c */ /* 0x002fc80003f06270 */
[----:B------:R-:W-:-:S13]  /*0070*/  ISETP.GE.OR P0, PT, R5, R2, !P0 ;  /* 0x000000020500720c */ /* 0x000fda0004706670 */
[----:B------:R-:W-:Y:S05]  /*0080*/  @P0 EXIT ;  /* 0x000000000000094d */ /* 0x000fea0003800000 */
[----:B------:R-:W-:Y:S01]  /*0090*/  VIADD R0, R5, 0x1 ;  /* 0x0000000105007836 */ /* 0x000fe20000000000 */
[----:B------:R-:W0:Y:S04]  /*00a0*/  LDCU.64 UR6, c[0x0][0x358] ;  /* 0x00006b00ff0677ac */ /* 0x000e280008000a00 */
[C---:B------:R-:W-:Y:S01]  /*00b0*/  LOP3.LUT R11, R0.reuse, 0xfffffffc, RZ, 0xc0, !PT ;  /* 0xfffffffc000b7812 */ /* 0x040fe200078ec0ff */
[----:B------:R-:W-:Y:S01]  /*00c0*/  UMOV UR4, URZ ;  /* 0x000000ff00047c82 */ /* 0x000fe20008000000 */
[----:B------:R-:W-:-:S03]  /*00d0*/  LOP3.LUT R0, R0, 0x3, RZ, 0xc0, !PT ;  /* 0x0000000300007812 */ /* 0x000fc600078ec0ff */
[----:B------:R-:W-:-:S07]  /*00e0*/  IMAD.MOV R8, RZ, RZ, -R11 ;  /* 0x000000ffff087224 */ /* 0x000fce00078e0a0b */
.L_x_8:
[----:B-1----:R-:W1:Y:S01]  /*00f0*/  LDC R4, c[0x0][0x38c] ;  /* 0x0000e300ff047b82 */ /* 0x002e620000000800 */
[C---:B------:R-:W-:Y:S01]  /*0100*/  ISETP.GE.AND P0, PT, R5.reuse, RZ, PT ;  /* 0x000000ff0500720c */ /* 0x040fe20003f06270 */
[----:B------:R-:W-:Y:S06]  /*0110*/  BSSY.RECONVERGENT B0, `(.L_x_0) ;  /* 0x0000036000007945 */ /* 0x000fec0003800200 */
[----:B------:R-:W2:Y:S01]  /*0120*/  LDC.64 R2, c[0x0][0x380] ;  /* 0x0000e000ff027b82 */ /* 0x000ea20000000a00 */
[----:B-1----:R-:W-:Y:S01]  /*0130*/  IMAD R7, R5, R4, UR4 ;  /* 0x0000000405077e24 */ /* 0x002fe2000f8e0204 */
[----:B------:R-:W-:-:S06]  /*0140*/  UIADD3 UR4, UPT, UPT, UR4, 0x1, URZ ;  /* 0x0000000104047890 */ /* 0x000fcc000fffe0ff */
[----:B------:R-:W-:Y:S01]  /*0150*/  ISETP.NE.AND P1, PT, R4, UR4, PT ;  /* 0x0000000404007c0c */ /* 0x000fe2000bf25270 */
[----:B--2---:R-:W-:-:S04]  /*0160*/  IMAD.WIDE R2, R7, 0x4, R2 ;  /* 0x0000000407027825 */ /* 0x004fc800078e0202 */
[----:B------:R-:W-:Y:S01]  /*0170*/  IMAD.MOV.U32 R7, RZ, RZ, 0x1 ;  /* 0x00000001ff077424 */ /* 0x000fe200078e00ff */
[----:B-----5:R-:W-:Y:S07]  /*0180*/  @!P0 BRA `(.L_x_1) ;  /* 0x0000000000b88947 */ /* 0x020fee0003800000 */
[----:B0-----:R0:W5:Y:S01]  /*0190*/  LDG.E R10, desc[UR6][R2.64] ;  /* 0x00000006020a7981 */ /* 0x001162000c1e1900 */
[----:B------:R-:W-:Y:S01]  /*01a0*/  ISETP.GE.U32.AND P0, PT, R5, 0x3, PT ;  /* 0x000000030500780c */ /* 0x000fe20003f06070 */
[----:B------:R-:W-:Y:S01]  /*01b0*/  BSSY.RECONVERGENT B1, `(.L_x_2) ;  /* 0x0000023000017945 */ /* 0x000fe20003800200 */
[----:B------:R-:W-:-:S11]  /*01c0*/  HFMA2 R7, -RZ, RZ, 0, 5.9604644775390625e-08 ;  /* 0x00000001ff077431 */ /* 0x000fd600000001ff */
[----:B0-----:R-:W-:Y:S05]  /*01d0*/  @!P0 BRA `(.L_x_3) ;  /* 0x0000000000808947 */ /* 0x001fea0003800000 */
[----:B------:R-:W-:Y:S01]  /*01e0*/  IMAD.MOV R4, RZ, RZ, -R11 ;  /* 0x000000ffff047224 */ /* 0x000fe200078e0a0b */
[----:B------:R-:W-:Y:S01]  /*01f0*/  MOV R6, R8 ;  /* 0x0000000800067202 */ /* 0x000fe20000000f00 */
[----:B------:R-:W-:-:S03]  /*0200*/  IMAD.MOV.U32 R7, RZ, RZ, 0x1 ;  /* 0x00000001ff077424 */ /* 0x000fc600078e00ff */
[----:B------:R-:W-:Y:S01]  /*0210*/  ISETP.GE.AND P0, PT, R4, RZ, PT ;  /* 0x000000ff0400720c */ /* 0x000fe20003f06270 */
[----:B-----5:R-:W-:-:S04]  /*0220*/  IMAD R4, R10, R10, RZ ;  /* 0x0000000a0a047224 */ /* 0x020fc800078e02ff */
[----:B------:R-:W-:-:S08]  /*0230*/  IMAD R12, R4, R4, RZ ;  /* 0x00000004040c7224 */ /* 0x000fd000078e02ff */
[----:B------:R-:W-:Y:S05]  /*0240*/  @P0 BRA `(.L_x_4) ;  /* 0x0000000000540947 */ /* 0x000fea0003800000 */
[----:B------:R-:W-:Y:S01]  /*0250*/  IMAD.MOV R4, RZ, RZ, -R6 ;  /* 0x000000ffff047224 */ /* 0x000fe200078e0a06 */
[----:B------:R-:W-:Y:S01]  /*0260*/  BSSY.RECONVERGENT B2, `(.L_x_5) ;  /* 0x000000b000027945 */ /* 0x000fe20003800200 */
[----:B------:R-:W-:-:S03]  /*0270*/  PLOP3.LUT P0, PT, PT, PT, PT, 0x80, 0x8 ;  /* 0x000000000008781c */ /* 0x000fc60003f0f070 */
[----:B------:R-:W-:-:S13]  /*0280*/  ISETP.GT.AND P2, PT, R4, 0xc, PT ;  /* 0x0000000c0400780c */ /* 0x000fda0003f44270 */
[----:B------:R-:W-:Y:S05]  /*0290*/  @!P2 BRA `(.L_x_6) ;  /* 0x00000000001ca947 */ /* 0x000fea0003800000 */
[----:B------:R-:W-:Y:S01]  /*02a0*/  PLOP3.LUT P0, PT, PT, PT, PT, 0x8, 0x80 ;  /* 0x000000000080781c */ /* 0x000fe20003f0e170 */
[----:B------:R-:W-:-:S12]  /*02b0*/  IMAD R4, R12, R12, RZ ;  /* 0x0000000c0c047224 */ /* 0x000fd800078e02ff */
.L_x_7:
[----:B------:R-:W-:Y:S02]  /*02c0*/  VIADD R6, R6, 0x10 ;  /* 0x0000001006067836 */ /* 0x000fe40000000000 */
[----:B------:R-:W-:-:S03]  /*02d0*/  IMAD R7, R7, R4, RZ ;  /* 0x0000000407077224 */ /* 0x000fc600078e02ff */
[----:B------:R-:W-:Y:S01]  /*02e0*/  ISETP.GE.AND P2, PT, R6, -0xc, PT ;  /* 0xfffffff40600780c */ /* 0x000fe20003f46270 */
[----:B------:R-:W-:-:S12]  /*02f0*/  IMAD R7, R7, R4, RZ ;  /* 0x0000000407077224 */ /* 0x000fd800078e02ff */
[----:B------:R-:W-:Y:S05]  /*0300*/  @!P2 BRA `(.L_x_7) ;  /* 0xfffffffc00eca947 */ /* 0x000fea000383ffff */
.L_x_6:
[----:B------:R-:W-:Y:S05]  /*0310*/  BSYNC.RECONVERGENT B2 ;  /* 0x0000000000027941 */ /* 0x000fea0003800200 */
.L_x_5:
[----:B------:R-:W-:-:S04]  /*0320*/  IADD3 R4, PT, PT, -R6, RZ, RZ ;  /* 0x000000ff06047210 */ /* 0x000fc80007ffe1ff */
[----:B------:R-:W-:-:S13]  /*0330*/  ISETP.GT.AND P2, PT, R4, 0x4, PT ;  /* 0x000000040400780c */ /* 0x000fda0003f44270 */
[----:B------:R-:W-:Y:S01]  /*0340*/  @P2 VIADD R6, R6, 0x8 ;  /* 0x0000000806062836 */ /* 0x000fe20000000000 */
[----:B------:R-:W-:Y:S01]  /*0350*/  @P2 PLOP3.LUT P0, PT, PT, PT, PT, 0x8, 0x80 ;  /* 0x000000000080281c */ /* 0x000fe20003f0e170 */
[----:B------:R-:W-:-:S03]  /*0360*/  @P2 IMAD R4, R7, R12, RZ ;  /* 0x0000000c07042224 */ /* 0x000fc600078e02ff */
[----:B------:R-:W-:Y:S01]  /*0370*/  ISETP.NE.OR P0, PT, R6, RZ, P0 ;  /* 0x000000ff0600720c */ /* 0x000fe20000705670 */
[----:B------:R-:W-:-:S12]  /*0380*/  @P2 IMAD R7, R12, R4, RZ ;  /* 0x000000040c072224 */ /* 0x000fd800078e02ff */
[----:B------:R-:W-:Y:S05]  /*0390*/  @!P0 BRA `(.L_x_3) ;  /* 0x0000000000108947 */ /* 0x000fea0003800000 */
.L_x_4:
[----:B------:R-:W-:Y:S01]  /*03a0*/  IADD3 R6, PT, PT, R6, 0x4, RZ ;  /* 0x0000000406067810 */ /* 0x000fe20007ffe0ff */
[----:B------:R-:W-:-:S03]  /*03b0*/  IMAD R7, R12, R7, RZ ;  /* 0x000000070c077224 */ /* 0x000fc600078e02ff */
[----:B------:R-:W-:-:S13]  /*03c0*/  ISETP.NE.AND P0, PT, R6, RZ, PT ;  /* 0x000000ff0600720c */ /* 0x000fda0003f05270 */
[----:B------:R-:W-:Y:S05]  /*03d0*/  @P0 BRA `(.L_x_4) ;  /* 0xfffffffc00f00947 */ /* 0x000fea000383ffff */
.L_x_3:
[----:B------:R-:W-:Y:S05]  /*03e0*/  BSYNC.RECONVERGENT B1 ;  /* 0x0000000000017941 */ /* 0x000fea0003800200 */
.L_x_2:
[----:B------:R-:W-:-:S13]  /*03f0*/  ISETP.NE.AND P0, PT, R0, RZ, PT ;  /* 0x000000ff0000720c */ /* 0x000fda0003f05270 */
[----:B------:R-:W-:Y:S05]  /*0400*/  @!P0 BRA `(.L_x_1) ;  /* 0x0000000000188947 */ /* 0x000fea0003800000 */
[----:B------:R-:W-:Y:S01]  /*0410*/  ISETP.NE.AND P0, PT, R0, 0x1, PT ;  /* 0x000000010000780c */ /* 0x000fe20003f05270 */
[----:B-----5:R-:W-:-:S12]  /*0420*/  IMAD R7, R10, R7, RZ ;  /* 0x000000070a077224 */ /* 0x020fd800078e02ff */
[----:B------:R-:W-:Y:S01]  /*0430*/  @P0 ISETP.NE.AND P2, PT, R0, 0x2, PT ;  /* 0x000000020000080c */ /* 0x000fe20003f45270 */
[----:B------:R-:W-:-:S03]  /*0440*/  @P0 IMAD R9, R10, R7, RZ ;  /* 0x000000070a090224 */ /* 0x000fc600078e02ff */
[----:B------:R-:W-:-:S05]  /*0450*/  @P0 SEL R4, R10, 0x1, P2 ;  /* 0x000000010a040807 */ /* 0x000fca0001000000 */
[----:B------:R-:W-:-:S07]  /*0460*/  @P0 IMAD R7, R9, R4, RZ ;  /* 0x0000000409070224 */ /* 0x000fce00078e02ff */
.L_x_1:
[----:B0-----:R-:W-:Y:S05]  /*0470*/  BSYNC.RECONVERGENT B0 ;  /* 0x0000000000007941 */ /* 0x001fea0003800200 */
.L_x_0:
[----:B------:R1:W-:Y:S01]  /*0480*/  STG.E desc[UR6][R2.64], R7 ;  /* 0x0000000702007986 */ /* 0x0003e2000c101906 */
[----:B------:R-:W-:Y:S05]  /*0490*/  @P1 BRA `(.L_x_8) ;  /* 0xfffffffc00141947 */ /* 0x000fea000383ffff */
[----:B------:R-:W-:Y:S05]  /*04a0*/  EXIT ;  /* 0x000000000000794d */ /* 0x000fea0003800000 */
.L_x_9:
[----:B------:R-:W-:-:S00]  /*04b0*/  BRA `(.L_x_9) ;  /* 0xfffffffc00fc7947 */ /* 0x000fc0000383ffff */
[----:B------:R-:W-:-:S00]  /*04c0*/  NOP ;  /* 0x0000000000007918 */ /* 0x000fc00000000000 */
        /* <DEDUP_REMOVED lines=11> */
.L_x_10:


//--------------------- .nv.shared.reserved.0     --------------------------
	.section	.nv.shared.reserved.0,"aw",@nobits
	.weak		__nv_reservedSMEM_offset_0_alias
	.size		__nv_reservedSMEM_offset_0_alias, 0, 64
	.other		__nv_reservedSMEM_offset_0_alias,@"STO_CUDA_RESERVED_SHARED STV_DEFAULT"
__nv_reservedSMEM_offset_0_alias:
	.zero		0
	.zero		64


//--------------------- .nv.constant0._Z7rep_rowPiii --------------------------
	.section	.nv.constant0._Z7rep_rowPiii,"a",@progbits
	.sectionflags	@""
	.align	4
.nv.constant0._Z7rep_rowPiii:
	.zero		912


//--------------------- SYMBOLS --------------------------

	.type		.nv.reservedSmem.offset0,@object
	.size		.nv.reservedSmem.offset0,0x4
